//
// Generated by NVIDIA NVVM Compiler
//
// Compiler Build ID: CL-36424714
// Cuda compilation tools, release 13.0, V13.0.88
// Based on NVVM 20.0.0
//

.version 9.0
.target sm_100
.address_size 64

	// .globl	_Z16gpu_matmul_tiledPfS_S_iii
// _ZZ16gpu_matmul_tiledPfS_S_iiiE5atile has been demoted
// _ZZ16gpu_matmul_tiledPfS_S_iiiE5btile has been demoted

.visible .entry _Z16gpu_matmul_tiledPfS_S_iii(
	.param .u64 .ptr .align 1 _Z16gpu_matmul_tiledPfS_S_iii_param_0,
	.param .u64 .ptr .align 1 _Z16gpu_matmul_tiledPfS_S_iii_param_1,
	.param .u64 .ptr .align 1 _Z16gpu_matmul_tiledPfS_S_iii_param_2,
	.param .u32 _Z16gpu_matmul_tiledPfS_S_iii_param_3,
	.param .u32 _Z16gpu_matmul_tiledPfS_S_iii_param_4,
	.param .u32 _Z16gpu_matmul_tiledPfS_S_iii_param_5
)
{
	.reg .pred 	%p<3>;
	.reg .b32 	%r<37>;
	.reg .b32 	%f<105>;
	.reg .b64 	%rd<13>;
	// demoted variable
	.shared .align 4 .b8 _ZZ16gpu_matmul_tiledPfS_S_iiiE5atile[4096];
	// demoted variable
	.shared .align 4 .b8 _ZZ16gpu_matmul_tiledPfS_S_iiiE5btile[4096];
	ld.param.u64 	%rd3, [_Z16gpu_matmul_tiledPfS_S_iii_param_0];
	ld.param.u64 	%rd4, [_Z16gpu_matmul_tiledPfS_S_iii_param_1];
	ld.param.u64 	%rd5, [_Z16gpu_matmul_tiledPfS_S_iii_param_2];
	ld.param.u32 	%r19, [_Z16gpu_matmul_tiledPfS_S_iii_param_4];
	ld.param.u32 	%r20, [_Z16gpu_matmul_tiledPfS_S_iii_param_5];
	mov.u32 	%r1, %tid.x;
	mov.u32 	%r2, %tid.y;
	mov.u32 	%r21, %ntid.x;
	mov.u32 	%r22, %ctaid.x;
	mad.lo.s32 	%r3, %r21, %r22, %r1;
	mov.u32 	%r23, %ntid.y;
	mov.u32 	%r24, %ctaid.y;
	mad.lo.s32 	%r4, %r23, %r24, %r2;
	setp.lt.s32 	%p1, %r19, 32;
	mov.f32 	%f104, 0f00000000;
	@%p1 bra 	$L__BB0_3;
	shl.b32 	%r25, %r2, 7;
	mov.u32 	%r26, _ZZ16gpu_matmul_tiledPfS_S_iiiE5atile;
	add.s32 	%r5, %r26, %r25;
	shl.b32 	%r27, %r1, 2;
	add.s32 	%r6, %r5, %r27;
	mov.u32 	%r28, _ZZ16gpu_matmul_tiledPfS_S_iiiE5btile;
	add.s32 	%r8, %r28, %r27;
	add.s32 	%r7, %r8, %r25;
	shr.s32 	%r29, %r19, 31;
	shr.u32 	%r30, %r29, 27;
	add.s32 	%r31, %r19, %r30;
	shr.s32 	%r32, %r31, 5;
	neg.s32 	%r36, %r32;
	mad.lo.s32 	%r35, %r19, %r4, %r1;
	mad.lo.s32 	%r34, %r2, %r20, %r3;
	shl.b32 	%r12, %r20, 5;
	cvta.to.global.u64 	%rd1, %rd3;
	cvta.to.global.u64 	%rd2, %rd4;
	mov.f32 	%f104, 0f00000000;
$L__BB0_2:
	mul.wide.s32 	%rd6, %r35, 4;
	add.s64 	%rd7, %rd1, %rd6;
	ld.global.f32 	%f6, [%rd7];
	st.shared.f32 	[%r6], %f6;
	mul.wide.s32 	%rd8, %r34, 4;
	add.s64 	%rd9, %rd2, %rd8;
	ld.global.f32 	%f7, [%rd9];
	st.shared.f32 	[%r7], %f7;
	bar.sync 	0;
	ld.shared.f32 	%f8, [%r5];
	ld.shared.f32 	%f9, [%r8];
	fma.rn.f32 	%f10, %f8, %f9, %f104;
	ld.shared.f32 	%f11, [%r5+4];
	ld.shared.f32 	%f12, [%r8+128];
	fma.rn.f32 	%f13, %f11, %f12, %f10;
	ld.shared.f32 	%f14, [%r5+8];
	ld.shared.f32 	%f15, [%r8+256];
	fma.rn.f32 	%f16, %f14, %f15, %f13;
	ld.shared.f32 	%f17, [%r5+12];
	ld.shared.f32 	%f18, [%r8+384];
	fma.rn.f32 	%f19, %f17, %f18, %f16;
	ld.shared.f32 	%f20, [%r5+16];
	ld.shared.f32 	%f21, [%r8+512];
	fma.rn.f32 	%f22, %f20, %f21, %f19;
	ld.shared.f32 	%f23, [%r5+20];
	ld.shared.f32 	%f24, [%r8+640];
	fma.rn.f32 	%f25, %f23, %f24, %f22;
	ld.shared.f32 	%f26, [%r5+24];
	ld.shared.f32 	%f27, [%r8+768];
	fma.rn.f32 	%f28, %f26, %f27, %f25;
	ld.shared.f32 	%f29, [%r5+28];
	ld.shared.f32 	%f30, [%r8+896];
	fma.rn.f32 	%f31, %f29, %f30, %f28;
	ld.shared.f32 	%f32, [%r5+32];
	ld.shared.f32 	%f33, [%r8+1024];
	fma.rn.f32 	%f34, %f32, %f33, %f31;
	ld.shared.f32 	%f35, [%r5+36];
	ld.shared.f32 	%f36, [%r8+1152];
	fma.rn.f32 	%f37, %f35, %f36, %f34;
	ld.shared.f32 	%f38, [%r5+40];
	ld.shared.f32 	%f39, [%r8+1280];
	fma.rn.f32 	%f40, %f38, %f39, %f37;
	ld.shared.f32 	%f41, [%r5+44];
	ld.shared.f32 	%f42, [%r8+1408];
	fma.rn.f32 	%f43, %f41, %f42, %f40;
	ld.shared.f32 	%f44, [%r5+48];
	ld.shared.f32 	%f45, [%r8+1536];
	fma.rn.f32 	%f46, %f44, %f45, %f43;
	ld.shared.f32 	%f47, [%r5+52];
	ld.shared.f32 	%f48, [%r8+1664];
	fma.rn.f32 	%f49, %f47, %f48, %f46;
	ld.shared.f32 	%f50, [%r5+56];
	ld.shared.f32 	%f51, [%r8+1792];
	fma.rn.f32 	%f52, %f50, %f51, %f49;
	ld.shared.f32 	%f53, [%r5+60];
	ld.shared.f32 	%f54, [%r8+1920];
	fma.rn.f32 	%f55, %f53, %f54, %f52;
	ld.shared.f32 	%f56, [%r5+64];
	ld.shared.f32 	%f57, [%r8+2048];
	fma.rn.f32 	%f58, %f56, %f57, %f55;
	ld.shared.f32 	%f59, [%r5+68];
	ld.shared.f32 	%f60, [%r8+2176];
	fma.rn.f32 	%f61, %f59, %f60, %f58;
	ld.shared.f32 	%f62, [%r5+72];
	ld.shared.f32 	%f63, [%r8+2304];
	fma.rn.f32 	%f64, %f62, %f63, %f61;
	ld.shared.f32 	%f65, [%r5+76];
	ld.shared.f32 	%f66, [%r8+2432];
	fma.rn.f32 	%f67, %f65, %f66, %f64;
	ld.shared.f32 	%f68, [%r5+80];
	ld.shared.f32 	%f69, [%r8+2560];
	fma.rn.f32 	%f70, %f68, %f69, %f67;
	ld.shared.f32 	%f71, [%r5+84];
	ld.shared.f32 	%f72, [%r8+2688];
	fma.rn.f32 	%f73, %f71, %f72, %f70;
	ld.shared.f32 	%f74, [%r5+88];
	ld.shared.f32 	%f75, [%r8+2816];
	fma.rn.f32 	%f76, %f74, %f75, %f73;
	ld.shared.f32 	%f77, [%r5+92];
	ld.shared.f32 	%f78, [%r8+2944];
	fma.rn.f32 	%f79, %f77, %f78, %f76;
	ld.shared.f32 	%f80, [%r5+96];
	ld.shared.f32 	%f81, [%r8+3072];
	fma.rn.f32 	%f82, %f80, %f81, %f79;
	ld.shared.f32 	%f83, [%r5+100];
	ld.shared.f32 	%f84, [%r8+3200];
	fma.rn.f32 	%f85, %f83, %f84, %f82;
	ld.shared.f32 	%f86, [%r5+104];
	ld.shared.f32 	%f87, [%r8+3328];
	fma.rn.f32 	%f88, %f86, %f87, %f85;
	ld.shared.f32 	%f89, [%r5+108];
	ld.shared.f32 	%f90, [%r8+3456];
	fma.rn.f32 	%f91, %f89, %f90, %f88;
	ld.shared.f32 	%f92, [%r5+112];
	ld.shared.f32 	%f93, [%r8+3584];
	fma.rn.f32 	%f94, %f92, %f93, %f91;
	ld.shared.f32 	%f95, [%r5+116];
	ld.shared.f32 	%f96, [%r8+3712];
	fma.rn.f32 	%f97, %f95, %f96, %f94;
	ld.shared.f32 	%f98, [%r5+120];
	ld.shared.f32 	%f99, [%r8+3840];
	fma.rn.f32 	%f100, %f98, %f99, %f97;
	ld.shared.f32 	%f101, [%r5+124];
	ld.shared.f32 	%f102, [%r8+3968];
	fma.rn.f32 	%f104, %f101, %f102, %f100;
	bar.sync 	0;
	add.s32 	%r36, %r36, 1;
	setp.ne.s32 	%p2, %r36, 0;
	add.s32 	%r35, %r35, 32;
	add.s32 	%r34, %r34, %r12;
	@%p2 bra 	$L__BB0_2;
$L__BB0_3:
	cvta.to.global.u64 	%rd10, %rd5;
	mad.lo.s32 	%r33, %r20, %r4, %r3;
	mul.wide.s32 	%rd11, %r33, 4;
	add.s64 	%rd12, %rd10, %rd11;
	st.global.f32 	[%rd12], %f104;
	ret;

}


// ===== COMPILED SASS (sm_100) =====

	.target	sm_100

	.elftype	@"ET_EXEC"


//--------------------- .note.nv.tkinfo           --------------------------
	.section	.note.nv.tkinfo,"",@"SHT_NOTE"
	.sectionflags	@"SHF_NOTE_NV_TKINFO"
	.tkinfo
        /*0018*/ 	.word	0x00000002
        /*0030*/ 	.string	""
        /*0030*/ 	.string	"ptxas"
        /*0030*/ 	.string	"Cuda compilation tools, release 13.0, V13.0.88"
        /*0030*/ 	.string	"Build cuda_13.0.r13.0/compiler.36424714_0"
        /*0030*/ 	.string	"-arch sm_100 -m 64 "



//--------------------- .note.nv.cuinfo           --------------------------
	.section	.note.nv.cuinfo,"",@"SHT_NOTE"
	.sectionflags	@"SHF_NOTE_NV_CUINFO"
        /*0018*/ 	.short	0x0002
        /*001a*/ 	.short	0x0064
        /*001c*/ 	.short	0x0082
	.zero		2


//--------------------- .nv.info                  --------------------------
	.section	.nv.info,"",@"SHT_CUDA_INFO"
	.align	4


	//----- nvinfo : EIATTR_REGCOUNT
	.align		4
        /*0000*/ 	.byte	0x04, 0x2f
        /*0002*/ 	.short	(.L_1 - .L_0)
	.align		4
.L_0:
        /*0004*/ 	.word	index@(_Z16gpu_matmul_tiledPfS_S_iii)
        /*0008*/ 	.word	0x00000020


	//----- nvinfo : EIATTR_FRAME_SIZE
	.align		4
.L_1:
        /*000c*/ 	.byte	0x04, 0x11
        /*000e*/ 	.short	(.L_3 - .L_2)
	.align		4
.L_2:
        /*0010*/ 	.word	index@(_Z16gpu_matmul_tiledPfS_S_iii)
        /*0014*/ 	.word	0x00000000


	//----- nvinfo : EIATTR_MIN_STACK_SIZE
	.align		4
.L_3:
        /*0018*/ 	.byte	0x04, 0x12
        /*001a*/ 	.short	(.L_5 - .L_4)
	.align		4
.L_4:
        /*001c*/ 	.word	index@(_Z16gpu_matmul_tiledPfS_S_iii)
        /*0020*/ 	.word	0x00000000
.L_5:


//--------------------- .nv.compat                --------------------------
	.section	.nv.compat,"",@"SHT_CUDA_COMPAT_INFO"
	.align	4
        /*0000*/ 	.byte	0x02, 0x09, 0x00, 0x00, 0x02, 0x02, 0x01, 0x00, 0x02, 0x05, 0x05, 0x00, 0x03, 0x07, 0x01, 0x01
        /*0010*/ 	.byte	0x02, 0x03, 0x00, 0x00, 0x02, 0x06, 0x01, 0x00, 0x04, 0x0b, 0x08, 0x00, 0x09, 0x00, 0x00, 0x00
        /*0020*/ 	.byte	0x00, 0x00, 0x00, 0x00


//--------------------- .nv.info._Z16gpu_matmul_tiledPfS_S_iii --------------------------
	.section	.nv.info._Z16gpu_matmul_tiledPfS_S_iii,"",@"SHT_CUDA_INFO"
	.sectionflags	@""
	.align	4


	//----- nvinfo : EIATTR_CUDA_API_VERSION
	.align		4
        /*0000*/ 	.byte	0x04, 0x37
        /*0002*/ 	.short	(.L_7 - .L_6)
.L_6:
        /*0004*/ 	.word	0x00000082


	//----- nvinfo : EIATTR_KPARAM_INFO
	.align		4
.L_7:
        /*0008*/ 	.byte	0x04, 0x17
        /*000a*/ 	.short	(.L_9 - .L_8)
.L_8:
        /*000c*/ 	.word	0x00000000
        /*0010*/ 	.short	0x0005
        /*0012*/ 	.short	0x0020
        /*0014*/ 	.byte	0x00, 0xf0, 0x11, 0x00


	//----- nvinfo : EIATTR_KPARAM_INFO
	.align		4
.L_9:
        /*0018*/ 	.byte	0x04, 0x17
        /*001a*/ 	.short	(.L_11 - .L_10)
.L_10:
        /*001c*/ 	.word	0x00000000
        /*0020*/ 	.short	0x0004
        /*0022*/ 	.short	0x001c
        /*0024*/ 	.byte	0x00, 0xf0, 0x11, 0x00


	//----- nvinfo : EIATTR_KPARAM_INFO
	.align		4
.L_11:
        /*0028*/ 	.byte	0x04, 0x17
        /*002a*/ 	.short	(.L_13 - .L_12)
.L_12:
        /*002c*/ 	.word	0x00000000
        /*0030*/ 	.short	0x0003
        /*0032*/ 	.short	0x0018
        /*0034*/ 	.byte	0x00, 0xf0, 0x11, 0x00


	//----- nvinfo : EIATTR_KPARAM_INFO
	.align		4
.L_13:
        /*0038*/ 	.byte	0x04, 0x17
        /*003a*/ 	.short	(.L_15 - .L_14)
.L_14:
        /*003c*/ 	.word	0x00000000
        /*0040*/ 	.short	0x0002
        /*0042*/ 	.short	0x0010
        /*0044*/ 	.byte	0x00, 0xf5, 0x21, 0x00


	//----- nvinfo : EIATTR_KPARAM_INFO
	.align		4
.L_15:
        /*0048*/ 	.byte	0x04, 0x17
        /*004a*/ 	.short	(.L_17 - .L_16)
.L_16:
        /*004c*/ 	.word	0x00000000
        /*0050*/ 	.short	0x0001
        /*0052*/ 	.short	0x0008
        /*0054*/ 	.byte	0x00, 0xf5, 0x21, 0x00


	//----- nvinfo : EIATTR_KPARAM_INFO
	.align		4
.L_17:
        /*0058*/ 	.byte	0x04, 0x17
        /*005a*/ 	.short	(.L_19 - .L_18)
.L_18:
        /*005c*/ 	.word	0x00000000
        /*0060*/ 	.short	0x0000
        /*0062*/ 	.short	0x0000
        /*0064*/ 	.byte	0x00, 0xf5, 0x21, 0x00


	//----- nvinfo : EIATTR_SPARSE_MMA_MASK
	.align		4
.L_19:
        /*0068*/ 	.byte	0x03, 0x50
        /*006a*/ 	.short	0x0000


	//----- nvinfo : EIATTR_MAXREG_COUNT
	.align		4
        /*006c*/ 	.byte	0x03, 0x1b
        /*006e*/ 	.short	0x00ff


	//----- nvinfo : EIATTR_NUM_BARRIERS
	.align		4
        /*0070*/ 	.byte	0x02, 0x4c
        /*0072*/ 	.byte	0x01
	.zero		1


	//----- nvinfo : EIATTR_MERCURY_ISA_VERSION
	.align		4
        /*0074*/ 	.byte	0x03, 0x5f
        /*0076*/ 	.short	0x0101


	//----- nvinfo : EIATTR_VRC_CTA_INIT_COUNT
	.align		4
        /*0078*/ 	.byte	0x02, 0x4a
	.zero		1
	.zero		1


	//----- nvinfo : EIATTR_EXIT_INSTR_OFFSETS
	.align		4
        /*007c*/ 	.byte	0x04, 0x1c
        /*007e*/ 	.short	(.L_21 - .L_20)


	//   ....[0]....
.L_20:
        /*0080*/ 	.word	0x000007b0


	//----- nvinfo : EIATTR_CBANK_PARAM_SIZE
	.align		4
.L_21:
        /*0084*/ 	.byte	0x03, 0x19
        /*0086*/ 	.short	0x0024


	//----- nvinfo : EIATTR_PARAM_CBANK
	.align		4
        /*0088*/ 	.byte	0x04, 0x0a
        /*008a*/ 	.short	(.L_23 - .L_22)
	.align		4
.L_22:
        /*008c*/ 	.word	index@(.nv.constant0._Z16gpu_matmul_tiledPfS_S_iii)
        /*0090*/ 	.short	0x0380
        /*0092*/ 	.short	0x0024


	//----- nvinfo : EIATTR_SW_WAR
	.align		4
.L_23:
        /*0094*/ 	.byte	0x04, 0x36
        /*0096*/ 	.short	(.L_25 - .L_24)
.L_24:
        /*0098*/ 	.word	0x00000008
.L_25:


//--------------------- .nv.callgraph             --------------------------
	.section	.nv.callgraph,"",@"SHT_CUDA_CALLGRAPH"
	.align	4
	.sectionentsize	8
	.align		4
        /*0000*/ 	.word	0x00000000
	.align		4
        /*0004*/ 	.word	0xffffffff
	.align		4
        /*0008*/ 	.word	0x00000000
	.align		4
        /*000c*/ 	.word	0xfffffffe
	.align		4
        /*0010*/ 	.word	0x00000000
	.align		4
        /*0014*/ 	.word	0xfffffffd
	.align		4
        /*0018*/ 	.word	0x00000000
	.align		4
        /*001c*/ 	.word	0xfffffffc


//--------------------- .text._Z16gpu_matmul_tiledPfS_S_iii --------------------------
	.section	.text._Z16gpu_matmul_tiledPfS_S_iii,"ax",@progbits
	.align	128
        .global         _Z16gpu_matmul_tiledPfS_S_iii
        .type           _Z16gpu_matmul_tiledPfS_S_iii,@function
        .size           _Z16gpu_matmul_tiledPfS_S_iii,(.L_x_3 - _Z16gpu_matmul_tiledPfS_S_iii)
        .other          _Z16gpu_matmul_tiledPfS_S_iii,@"STO_CUDA_ENTRY STV_DEFAULT"
_Z16gpu_matmul_tiledPfS_S_iii:
.text._Z16gpu_matmul_tiledPfS_S_iii:
[----:B------:R-:W-:Y:S01]  /*0000*/  LDC R1, c[0x0][0x37c] ;  /* 0x0000df00ff017b82 */ /* 0x000fe20000000800 */
[----:B------:R-:W0:Y:S01]  /*0010*/  S2R R6, SR_TID.X ;  /* 0x0000000000067919 */ /* 0x000e220000002100 */
[----:B------:R-:W1:Y:S01]  /*0020*/  LDCU UR10, c[0x0][0x39c] ;  /* 0x00007380ff0a77ac */ /* 0x000e620008000800 */
[----:B------:R-:W-:Y:S01]  /*0030*/  HFMA2 R11, -RZ, RZ, 0, 0 ;  /* 0x00000000ff0b7431 */ /* 0x000fe200000001ff */
[----:B------:R-:W0:Y:S01]  /*0040*/  S2R R17, SR_CTAID.X ;  /* 0x0000000000117919 */ /* 0x000e220000002500 */
[----:B------:R-:W0:Y:S01]  /*0050*/  LDCU UR4, c[0x0][0x360] ;  /* 0x00006c00ff0477ac */ /* 0x000e220008000800 */
[----:B------:R-:W2:Y:S01]  /*0060*/  S2R R4, SR_TID.Y ;  /* 0x0000000000047919 */ /* 0x000ea20000002200 */
[----:B------:R-:W2:Y:S01]  /*0070*/  LDCU UR5, c[0x0][0x364] ;  /* 0x00006c80ff0577ac */ /* 0x000ea20008000800 */
[----:B------:R-:W2:Y:S01]  /*0080*/  S2R R3, SR_CTAID.Y ;  /* 0x0000000000037919 */ /* 0x000ea20000002600 */
[----:B------:R-:W3:Y:S01]  /*0090*/  LDCU.64 UR8, c[0x0][0x358] ;  /* 0x00006b00ff0877ac */ /* 0x000ee20008000a00 */
[----:B-1----:R-:W-:Y:S01]  /*00a0*/  UISETP.GE.AND UP0, UPT, UR10, 0x20, UPT ;  /* 0x000000200a00788c */ /* 0x002fe2000bf06270 */
[----:B0-----:R-:W-:-:S02]  /*00b0*/  IMAD R17, R17, UR4, R6 ;  /* 0x0000000411117c24 */ /* 0x001fc4000f8e0206 */
[----:B--2---:R-:W-:-:S06]  /*00c0*/  IMAD R16, R3, UR5, R4 ;  /* 0x0000000503107c24 */ /* 0x004fcc000f8e0204 */
[----:B---3--:R-:W-:Y:S05]  /*00d0*/  BRA.U !UP0, `(.L_x_0) ;  /* 0x0000000508a07547 */ /* 0x008fea000b800000 */
[----:B------:R-:W0:Y:S01]  /*00e0*/  S2UR UR7, SR_CgaCtaId ;  /* 0x00000000000779c3 */ /* 0x000e220000008800 */
[----:B------:R-:W-:Y:S01]  /*00f0*/  UMOV UR4, 0x400 ;  /* 0x0000040000047882 */ /* 0x000fe20000000000 */
[----:B------:R-:W-:Y:S02]  /*0100*/  USHF.R.S32.HI UR6, URZ, 0x1f, UR10 ;  /* 0x0000001fff067899 */ /* 0x000fe4000801140a */
[----:B------:R-:W-:Y:S01]  /*0110*/  IMAD R0, R16, UR10, R6 ;  /* 0x0000000a10007c24 */ /* 0x000fe2000f8e0206 */
[----:B------:R-:W-:Y:S01]  /*0120*/  UIADD3 UR5, UPT, UPT, UR4, 0x1000, URZ ;  /* 0x0000100004057890 */ /* 0x000fe2000fffe0ff */
[----:B------:R-:W-:Y:S01]  /*0130*/  MOV R11, RZ ;  /* 0x000000ff000b7202 */ /* 0x000fe20000000f00 */
[----:B------:R-:W-:Y:S01]  /*0140*/  ULEA.HI UR6, UR6, UR10, URZ, 0x5 ;  /* 0x0000000a06067291 */ /* 0x000fe2000f8f28ff */
[----:B------:R-:W1:Y:S03]  /*0150*/  LDC R2, c[0x0][0x3a0] ;  /* 0x0000e800ff027b82 */ /* 0x000e660000000800 */
[----:B------:R-:W-:-:S04]  /*0160*/  USHF.R.S32.HI UR6, URZ, 0x5, UR6 ;  /* 0x00000005ff067899 */ /* 0x000fc80008011406 */
[----:B------:R-:W-:Y:S01]  /*0170*/  UIADD3 UR6, UPT, UPT, -UR6, URZ, URZ ;  /* 0x000000ff06067290 */ /* 0x000fe2000fffe1ff */
[----:B------:R-:W2:Y:S08]  /*0180*/  LDC.64 R20, c[0x0][0x380] ;  /* 0x0000e000ff147b82 */ /* 0x000eb00000000a00 */
[----:B------:R-:W3:Y:S01]  /*0190*/  LDC.64 R18, c[0x0][0x388] ;  /* 0x0000e200ff127b82 */ /* 0x000ee20000000a00 */
[----:B0-----:R-:W-:-:S02]  /*01a0*/  ULEA UR4, UR7, UR4, 0x18 ;  /* 0x0000000407047291 */ /* 0x001fc4000f8ec0ff */
[----:B------:R-:W-:-:S04]  /*01b0*/  ULEA UR5, UR7, UR5, 0x18 ;  /* 0x0000000507057291 */ /* 0x000fc8000f8ec0ff */
[C---:B------:R-:W-:Y:S01]  /*01c0*/  LEA R7, R4.reuse, UR4, 0x7 ;  /* 0x0000000404077c11 */ /* 0x040fe2000f8e38ff */
[----:B-1----:R-:W-:Y:S01]  /*01d0*/  IMAD R3, R4, R2, R17 ;  /* 0x0000000204037224 */ /* 0x002fe200078e0211 */
[C---:B------:R-:W-:Y:S02]  /*01e0*/  LEA R5, R6.reuse, UR5, 0x2 ;  /* 0x0000000506057c11 */ /* 0x040fe4000f8e10ff */
[----:B------:R-:W-:Y:S02]  /*01f0*/  LEA R6, R6, R7, 0x2 ;  /* 0x0000000706067211 */ /* 0x000fe400078e10ff */
[----:B------:R-:W-:-:S07]  /*0200*/  LEA R4, R4, R5, 0x7 ;  /* 0x0000000504047211 */ /* 0x000fce00078e38ff */
.L_x_1:
[----:B--2---:R-:W-:-:S04]  /*0210*/  IMAD.WIDE R26, R0, 0x4, R20 ;  /* 0x00000004001a7825 */ /* 0x004fc800078e0214 */
[----:B---3--:R-:W-:Y:S02]  /*0220*/  IMAD.WIDE R8, R3, 0x4, R18 ;  /* 0x0000000403087825 */ /* 0x008fe400078e0212 */
[----:B------:R-:W2:Y:S04]  /*0230*/  LDG.E R27, desc[UR8][R26.64] ;  /* 0x000000081a1b7981 */ /* 0x000ea8000c1e1900 */
[----:B------:R-:W3:Y:S01]  /*0240*/  LDG.E R29, desc[UR8][R8.64] ;  /* 0x00000008081d7981 */ /* 0x000ee2000c1e1900 */
[----:B------:R-:W-:Y:S01]  /*0250*/  UIADD3 UR6, UPT, UPT, UR6, 0x1, URZ ;  /* 0x0000000106067890 */ /* 0x000fe2000fffe0ff */
[----:B------:R-:W-:Y:S02]  /*0260*/  IADD3 R0, PT, PT, R0, 0x20, RZ ;  /* 0x0000002000007810 */ /* 0x000fe40007ffe0ff */
[----:B------:R-:W-:Y:S01]  /*0270*/  LEA R3, R2, R3, 0x5 ;  /* 0x0000000302037211 */ /* 0x000fe200078e28ff */
[----:B------:R-:W-:Y:S01]  /*0280*/  UISETP.NE.AND UP0, UPT, UR6, URZ, UPT ;  /* 0x000000ff0600728c */ /* 0x000fe2000bf05270 */
[----:B--2---:R-:W-:Y:S04]  /*0290*/  STS [R6], R27 ;  /* 0x0000001b06007388 */ /* 0x004fe80000000800 */
[----:B---3--:R-:W-:Y:S01]  /*02a0*/  STS [R4], R29 ;  /* 0x0000001d04007388 */ /* 0x008fe20000000800 */
[----:B------:R-:W-:Y:S06]  /*02b0*/  BAR.SYNC.DEFER_BLOCKING 0x0 ;  /* 0x0000000000007b1d */ /* 0x000fec0000010000 */
[----:B------:R-:W-:Y:S04]  /*02c0*/  LDS R10, [R5] ;  /* 0x00000000050a7984 */ /* 0x000fe80000000800 */
[----:B------:R-:W0:Y:S04]  /*02d0*/  LDS.128 R12, [R7] ;  /* 0x00000000070c7984 */ /* 0x000e280000000c00 */
[----:B------:R-:W1:Y:S04]  /*02e0*/  LDS R22, [R5+0x80] ;  /* 0x0000800005167984 */ /* 0x000e680000000800 */
[----:B------:R-:W2:Y:S04]  /*02f0*/  LDS R23, [R5+0x100] ;  /* 0x0001000005177984 */ /* 0x000ea80000000800 */
[----:B------:R-:W3:Y:S04]  /*0300*/  LDS R24, [R5+0x180] ;  /* 0x0001800005187984 */ /* 0x000ee80000000800 */
[----:B------:R-:W-:Y:S04]  /*0310*/  LDS R25, [R5+0x200] ;  /* 0x0002000005197984 */ /* 0x000fe80000000800 */
[----:B------:R-:W-:Y:S01]  /*0320*/  LDS R26, [R5+0xb80] ;  /* 0x000b8000051a7984 */ /* 0x000fe20000000800 */
[----:B0-----:R-:W-:-:S03]  /*0330*/  FFMA R12, R12, R10, R11 ;  /* 0x0000000a0c0c7223 */ /* 0x001fc6000000000b */
[----:B------:R-:W0:Y:S01]  /*0340*/  LDS.128 R8, [R7+0x10] ;  /* 0x0000100007087984 */ /* 0x000e220000000c00 */
[----:B-1----:R-:W-:-:S03]  /*0350*/  FFMA R12, R22, R13, R12 ;  /* 0x0000000d160c7223 */ /* 0x002fc6000000000c */
[----:B------:R-:W1:Y:S01]  /*0360*/  LDS R22, [R5+0x280] ;  /* 0x0002800005167984 */ /* 0x000e620000000800 */
[----:B--2---:R-:W-:-:S03]  /*0370*/  FFMA R13, R23, R14, R12 ;  /* 0x0000000e170d7223 */ /* 0x004fc6000000000c */
[----:B------:R-:W2:Y:S01]  /*0380*/  LDS R23, [R5+0x300] ;  /* 0x0003000005177984 */ /* 0x000ea20000000800 */
[----:B---3--:R-:W-:-:S03]  /*0390*/  FFMA R13, R24, R15, R13 ;  /* 0x0000000f180d7223 */ /* 0x008fc6000000000d */
[----:B------:R-:W3:Y:S01]  /*03a0*/  LDS R24, [R5+0x380] ;  /* 0x0003800005187984 */ /* 0x000ee20000000800 */
[----:B0-----:R-:W-:-:S03]  /*03b0*/  FFMA R27, R8, R25, R13 ;  /* 0x00000019081b7223 */ /* 0x001fc6000000000d */
[----:B------:R-:W-:Y:S01]  /*03c0*/  LDS R25, [R5+0x400] ;  /* 0x0004000005197984 */ /* 0x000fe20000000800 */
[----:B-1----:R-:W-:-:S03]  /*03d0*/  FFMA R8, R22, R9, R27 ;  /* 0x0000000916087223 */ /* 0x002fc6000000001b */
[----:B------:R-:W0:Y:S01]  /*03e0*/  LDS.128 R12, [R7+0x20] ;  /* 0x00002000070c7984 */ /* 0x000e220000000c00 */
[----:B--2---:R-:W-:-:S03]  /*03f0*/  FFMA R9, R23, R10, R8 ;  /* 0x0000000a17097223 */ /* 0x004fc60000000008 */
[----:B------:R-:W1:Y:S01]  /*0400*/  LDS R22, [R5+0x480] ;  /* 0x0004800005167984 */ /* 0x000e620000000800 */
[----:B---3--:R-:W-:-:S03]  /*0410*/  FFMA R9, R24, R11, R9 ;  /* 0x0000000b18097223 */ /* 0x008fc60000000009 */
[----:B------:R-:W2:Y:S04]  /*0420*/  LDS R23, [R5+0x500] ;  /* 0x0005000005177984 */ /* 0x000ea80000000800 */
        /* <DEDUP_REMOVED lines=27> */
[----:B------:R-:W-:Y:S01]  /*05e0*/  LDS R24, [R5+0xc80] ;  /* 0x000c800005187984 */ /* 0x000fe20000000800 */
[----:B0-----:R-:W-:-:S03]  /*05f0*/  FFMA R27, R8, R25, R13 ;  /* 0x00000019081b7223 */ /* 0x001fc6000000000d */
[----:B------:R-:W-:Y:S01]  /*0600*/  LDS R25, [R5+0xc00] ;  /* 0x000c000005197984 */ /* 0x000fe20000000800 */
[----:B-1----:R-:W-:-:S03]  /*0610*/  FFMA R22, R22, R9, R27 ;  /* 0x0000000916167223 */ /* 0x002fc6000000001b */
[----:B------:R-:W0:Y:S01]  /*0620*/  LDS.128 R12, [R7+0x60] ;  /* 0x00006000070c7984 */ /* 0x000e220000000c00 */
[----:B--2---:R-:W-:-:S03]  /*0630*/  FFMA R9, R23, R10, R22 ;  /* 0x0000000a17097223 */ /* 0x004fc60000000016 */
[----:B------:R-:W1:Y:S01]  /*0640*/  LDS R23, [R5+0xd00] ;  /* 0x000d000005177984 */ /* 0x000e620000000800 */
[----:B------:R-:W-:-:S03]  /*0650*/  FFMA R9, R26, R11, R9 ;  /* 0x0000000b1a097223 */ /* 0x000fc60000000009 */
[----:B------:R-:W2:Y:S01]  /*0660*/  LDS R22, [R5+0xd80] ;  /* 0x000d800005167984 */ /* 0x000ea20000000800 */
[----:B0-----:R-:W-:-:S03]  /*0670*/  FFMA R27, R12, R25, R9 ;  /* 0x000000190c1b7223 */ /* 0x001fc60000000009 */
[----:B------:R-:W-:Y:S01]  /*0680*/  LDS R25, [R5+0xe00] ;  /* 0x000e000005197984 */ /* 0x000fe20000000800 */
[----:B------:R-:W-:-:S03]  /*0690*/  FFMA R24, R24, R13, R27 ;  /* 0x0000000d18187223 */ /* 0x000fc6000000001b */
[----:B------:R-:W0:Y:S01]  /*06a0*/  LDS.128 R8, [R7+0x70] ;  /* 0x0000700007087984 */ /* 0x000e220000000c00 */
[----:B-1----:R-:W-:-:S03]  /*06b0*/  FFMA R23, R23, R14, R24 ;  /* 0x0000000e17177223 */ /* 0x002fc60000000018 */
[----:B------:R-:W1:Y:S01]  /*06c0*/  LDS R27, [R5+0xe80] ;  /* 0x000e8000051b7984 */ /* 0x000e620000000800 */
[----:B--2---:R-:W-:-:S03]  /*06d0*/  FFMA R15, R22, R15, R23 ;  /* 0x0000000f160f7223 */ /* 0x004fc60000000017 */
[----:B------:R-:W2:Y:S04]  /*06e0*/  LDS R13, [R5+0xf00] ;  /* 0x000f0000050d7984 */ /* 0x000ea80000000800 */
[----:B------:R-:W3:Y:S01]  /*06f0*/  LDS R12, [R5+0xf80] ;  /* 0x000f8000050c7984 */ /* 0x000ee20000000800 */
[----:B0-----:R-:W-:-:S04]  /*0700*/  FFMA R8, R8, R25, R15 ;  /* 0x0000001908087223 */ /* 0x001fc8000000000f */
[----:B-1----:R-:W-:-:S04]  /*0710*/  FFMA R8, R27, R9, R8 ;  /* 0x000000091b087223 */ /* 0x002fc80000000008 */
[----:B--2---:R-:W-:-:S04]  /*0720*/  FFMA R13, R13, R10, R8 ;  /* 0x0000000a0d0d7223 */ /* 0x004fc80000000008 */
[----:B---3--:R-:W-:Y:S01]  /*0730*/  FFMA R11, R12, R11, R13 ;  /* 0x0000000b0c0b7223 */ /* 0x008fe2000000000d */
[----:B------:R-:W-:Y:S06]  /*0740*/  BAR.SYNC.DEFER_BLOCKING 0x0 ;  /* 0x0000000000007b1d */ /* 0x000fec0000010000 */
[----:B------:R-:W-:Y:S05]  /*0750*/  BRA.U UP0, `(.L_x_1) ;  /* 0xfffffff900ac7547 */ /* 0x000fea000b83ffff */
.L_x_0:
[----:B------:R-:W0:Y:S01]  /*0760*/  LDC.64 R2, c[0x0][0x390] ;  /* 0x0000e400ff027b82 */ /* 0x000e220000000a00 */
[----:B------:R-:W1:Y:S02]  /*0770*/  LDCU UR4, c[0x0][0x3a0] ;  /* 0x00007400ff0477ac */ /* 0x000e640008000800 */
[----:B-1----:R-:W-:-:S04]  /*0780*/  IMAD R17, R16, UR4, R17 ;  /* 0x0000000410117c24 */ /* 0x002fc8000f8e0211 */
[----:B0-----:R-:W-:-:S05]  /*0790*/  IMAD.WIDE R2, R17, 0x4, R2 ;  /* 0x0000000411027825 */ /* 0x001fca00078e0202 */
[----:B------:R-:W-:Y:S01]  /*07a0*/  STG.E desc[UR8][R2.64], R11 ;  /* 0x0000000b02007986 */ /* 0x000fe2000c101908 */
[----:B------:R-:W-:Y:S05]  /*07b0*/  EXIT ;  /* 0x000000000000794d */ /* 0x000fea0003800000 */
.L_x_2:
[----:B------:R-:W-:-:S00]  /*07c0*/  BRA `(.L_x_2) ;  /* 0xfffffffc00fc7947 */ /* 0x000fc0000383ffff */
[----:B------:R-:W-:-:S00]  /*07d0*/  NOP ;  /* 0x0000000000007918 */ /* 0x000fc00000000000 */
        /* <DEDUP_REMOVED lines=10> */
.L_x_3:


//--------------------- .nv.shared._Z16gpu_matmul_tiledPfS_S_iii --------------------------
	.section	.nv.shared._Z16gpu_matmul_tiledPfS_S_iii,"aw",@nobits
	.sectionflags	@""
	.align	4
.nv.shared._Z16gpu_matmul_tiledPfS_S_iii:
	.zero		9216


//--------------------- .nv.shared.reserved.0     --------------------------
	.section	.nv.shared.reserved.0,"aw",@nobits
	.weak		__nv_reservedSMEM_offset_0_alias
	.size		__nv_reservedSMEM_offset_0_alias, 0, 64
	.other		__nv_reservedSMEM_offset_0_alias,@"STO_CUDA_RESERVED_SHARED STV_DEFAULT"
__nv_reservedSMEM_offset_0_alias:
	.zero		0
	.zero		64


//--------------------- .nv.constant0._Z16gpu_matmul_tiledPfS_S_iii --------------------------
	.section	.nv.constant0._Z16gpu_matmul_tiledPfS_S_iii,"a",@progbits
	.sectionflags	@""
	.align	4
.nv.constant0._Z16gpu_matmul_tiledPfS_S_iii:
	.zero		932


//--------------------- SYMBOLS --------------------------

	.type		.nv.reservedSmem.offset0,@object
	.size		.nv.reservedSmem.offset0,0x4
	.type		.nv.reservedSmem.cap,@object
	.size		.nv.reservedSmem.cap,0x4
